	.headerflags	@"EF_CUDA_TEXMODE_UNIFIED EF_CUDA_64BIT_ADDRESS EF_CUDA_SM86 EF_CUDA_VIRTUAL_SM(EF_CUDA_SM86)"
	.elftype	@"ET_EXEC"


//--------------------- .nv.info                  --------------------------
	.section	.nv.info,"",@"SHT_CUDA_INFO"
	.align	4


	//----- nvinfo : EIATTR_REGCOUNT
	.align		4
        /*0000*/ 	.byte	0x04, 0x2f
        /*0002*/ 	.short	(.L_1 - .L_0)
	.align		4
.L_0:
        /*0004*/ 	.word	index@(triton_)
        /*0008*/ 	.word	0x00000010


	//----- nvinfo : EIATTR_MIN_STACK_SIZE
	.align		4
.L_1:
        /*000c*/ 	.byte	0x04, 0x12
        /*000e*/ 	.short	(.L_3 - .L_2)
	.align		4
.L_2:
        /*0010*/ 	.word	index@(triton_)
        /*0014*/ 	.word	0x00000000


	//----- nvinfo : EIATTR_FRAME_SIZE
	.align		4
.L_3:
        /*0018*/ 	.byte	0x04, 0x11
        /*001a*/ 	.short	(.L_5 - .L_4)
	.align		4
.L_4:
        /*001c*/ 	.word	index@(triton_)
        /*0020*/ 	.word	0x00000000


	//----- nvinfo : EIATTR_MIN_STACK_SIZE
	.align		4
.L_5:
        /*0024*/ 	.byte	0x04, 0x12
        /*0026*/ 	.short	(.L_7 - .L_6)
	.align		4
.L_6:
        /*0028*/ 	.word	index@(triton_)
        /*002c*/ 	.word	0x00000000
.L_7:


//--------------------- .nv.info.triton_          --------------------------
	.section	.nv.info.triton_,"",@"SHT_CUDA_INFO"
	.sectionflags	@""
	.align	4


	//----- nvinfo : EIATTR_CUDA_API_VERSION
	.align		4
        /*0000*/ 	.byte	0x04, 0x37
        /*0002*/ 	.short	(.L_9 - .L_8)
.L_8:
        /*0004*/ 	.word	0x0000007c


	//----- nvinfo : EIATTR_SW2861232_WAR
	.align		4
.L_9:
        /*0008*/ 	.byte	0x01, 0x35
	.zero		2


	//----- nvinfo : EIATTR_PARAM_CBANK
	.align		4
        /*000c*/ 	.byte	0x04, 0x0a
        /*000e*/ 	.short	(.L_11 - .L_10)
	.align		4
.L_10:
        /*0010*/ 	.word	index@(.nv.constant0.triton_)
        /*0014*/ 	.short	0x0160
        /*0016*/ 	.short	0x0040


	//----- nvinfo : EIATTR_CBANK_PARAM_SIZE
	.align		4
.L_11:
        /*0018*/ 	.byte	0x03, 0x19
        /*001a*/ 	.short	0x0040


	//----- nvinfo : EIATTR_KPARAM_INFO
	.align		4
        /*001c*/ 	.byte	0x04, 0x17
        /*001e*/ 	.short	(.L_13 - .L_12)
.L_12:
        /*0020*/ 	.word	0x00000000
        /*0024*/ 	.short	0x0007
        /*0026*/ 	.short	0x0038
        /*0028*/ 	.byte	0x00, 0xf4, 0x21, 0x00


	//----- nvinfo : EIATTR_KPARAM_INFO
	.align		4
.L_13:
        /*002c*/ 	.byte	0x04, 0x17
        /*002e*/ 	.short	(.L_15 - .L_14)
.L_14:
        /*0030*/ 	.word	0x00000000
        /*0034*/ 	.short	0x0006
        /*0036*/ 	.short	0x0030
        /*0038*/ 	.byte	0x00, 0xf0, 0x11, 0x00


	//----- nvinfo : EIATTR_KPARAM_INFO
	.align		4
.L_15:
        /*003c*/ 	.byte	0x04, 0x17
        /*003e*/ 	.short	(.L_17 - .L_16)
.L_16:
        /*0040*/ 	.word	0x00000000
        /*0044*/ 	.short	0x0005
        /*0046*/ 	.short	0x0028
        /*0048*/ 	.byte	0x00, 0xf4, 0x21, 0x00


	//----- nvinfo : EIATTR_KPARAM_INFO
	.align		4
.L_17:
        /*004c*/ 	.byte	0x04, 0x17
        /*004e*/ 	.short	(.L_19 - .L_18)
.L_18:
        /*0050*/ 	.word	0x00000000
        /*0054*/ 	.short	0x0004
        /*0056*/ 	.short	0x0020
        /*0058*/ 	.byte	0x00, 0xf4, 0x21, 0x00


	//----- nvinfo : EIATTR_KPARAM_INFO
	.align		4
.L_19:
        /*005c*/ 	.byte	0x04, 0x17
        /*005e*/ 	.short	(.L_21 - .L_20)
.L_20:
        /*0060*/ 	.word	0x00000000
        /*0064*/ 	.short	0x0003
        /*0066*/ 	.short	0x0018
        /*0068*/ 	.byte	0x00, 0xf4, 0x21, 0x00


	//----- nvinfo : EIATTR_KPARAM_INFO
	.align		4
.L_21:
        /*006c*/ 	.byte	0x04, 0x17
        /*006e*/ 	.short	(.L_23 - .L_22)
.L_22:
        /*0070*/ 	.word	0x00000000
        /*0074*/ 	.short	0x0002
        /*0076*/ 	.short	0x0010
        /*0078*/ 	.byte	0x00, 0xf4, 0x21, 0x00


	//----- nvinfo : EIATTR_KPARAM_INFO
	.align		4
.L_23:
        /*007c*/ 	.byte	0x04, 0x17
        /*007e*/ 	.short	(.L_25 - .L_24)
.L_24:
        /*0080*/ 	.word	0x00000000
        /*0084*/ 	.short	0x0001
        /*0086*/ 	.short	0x0008
        /*0088*/ 	.byte	0x00, 0xf4, 0x21, 0x00


	//----- nvinfo : EIATTR_KPARAM_INFO
	.align		4
.L_25:
        /*008c*/ 	.byte	0x04, 0x17
        /*008e*/ 	.short	(.L_27 - .L_26)
.L_26:
        /*0090*/ 	.word	0x00000000
        /*0094*/ 	.short	0x0000
        /*0096*/ 	.short	0x0000
        /*0098*/ 	.byte	0x00, 0xf4, 0x21, 0x00


	//----- nvinfo : EIATTR_MAXREG_COUNT
	.align		4
.L_27:
        /*009c*/ 	.byte	0x03, 0x1b
        /*009e*/ 	.short	0x00ff


	//----- nvinfo : EIATTR_EXIT_INSTR_OFFSETS
	.align		4
        /*00a0*/ 	.byte	0x04, 0x1c
        /*00a2*/ 	.short	(.L_29 - .L_28)


	//   ....[0]....
.L_28:
        /*00a4*/ 	.word	0x000002e0


	//----- nvinfo : EIATTR_REQNTID
	.align		4
.L_29:
        /*00a8*/ 	.byte	0x04, 0x10
        /*00aa*/ 	.short	(.L_31 - .L_30)
.L_30:
        /*00ac*/ 	.word	0x00000100
        /*00b0*/ 	.word	0x00000001
        /*00b4*/ 	.word	0x00000001
.L_31:


//--------------------- .nv.callgraph             --------------------------
	.section	.nv.callgraph,"",@"SHT_CUDA_CALLGRAPH"
	.align	4
	.sectionentsize	8
	.align		4
        /*0000*/ 	.word	0x00000000
	.align		4
        /*0004*/ 	.word	0xffffffff
	.align		4
        /*0008*/ 	.word	0x00000000
	.align		4
        /*000c*/ 	.word	0xfffffffe
	.align		4
        /*0010*/ 	.word	0x00000000
	.align		4
        /*0014*/ 	.word	0xfffffffd
	.align		4
        /*0018*/ 	.word	0x00000000
	.align		4
        /*001c*/ 	.word	0xfffffffc


//--------------------- .nv.rel.action            --------------------------
	.section	.nv.rel.action,"",@"SHT_CUDA_RELOCINFO"
	.align	8
	.sectionentsize	8
        /*0000*/ 	.byte	0x73, 0x00, 0x00, 0x00, 0x00, 0x00, 0x00, 0x00, 0x00, 0x00, 0x00, 0x11, 0x25, 0x00, 0x05, 0x36


//--------------------- .nv.constant0.triton_     --------------------------
	.section	.nv.constant0.triton_,"a",@progbits
	.sectionflags	@""
	.align	4
.nv.constant0.triton_:
	.zero		416


//--------------------- .text.triton_             --------------------------
	.section	.text.triton_,"ax",@progbits
	.sectioninfo	@"SHI_REGISTERS=16"
	.align	128
        .global         triton_
        .type           triton_,@function
        .size           triton_,(.L_x_1 - triton_)
        .other          triton_,@"STO_CUDA_ENTRY STV_DEFAULT"
triton_:
.text.triton_:
[----:B------:R-:W-:Y:S02]  /*0000*/  IMAD.MOV.U32 R1, RZ, RZ, c[0x0][0x28] ;  /* 0x00000a00ff017624 */ /* 0x000fe400078e00ff */
[----:B------:R-:W0:Y:S01]  /*0010*/  S2R R0, SR_TID.X ;  /* 0x0000000000007919 */ /* 0x000e220000002100 */
[----:B------:R-:W-:Y:S01]  /*0020*/  MOV R13, 0x2 ;  /* 0x00000002000d7802 */ /* 0x000fe20000000f00 */
[----:B------:R-:W-:Y:S02]  /*0030*/  ULDC.64 UR4, c[0x0][0x118] ;  /* 0x0000460000047ab9 */ /* 0x000fe40000000a00 */
[----:B------:R-:W1:Y:S01]  /*0040*/  S2R R3, SR_CTAID.X ;  /* 0x0000000000037919 */ /* 0x000e620000002500 */
[----:B0-----:R-:W-:-:S05]  /*0050*/  LOP3.LUT R0, R0, 0xff, RZ, 0xc0, !PT ;  /* 0x000000ff00007812 */ /* 0x001fca00078ec0ff */
[----:B-1----:R-:W-:-:S04]  /*0060*/  IMAD R0, R3, 0x100, R0 ;  /* 0x0000010003007824 */ /* 0x002fc800078e0200 */
[----:B------:R-:W-:-:S05]  /*0070*/  IMAD.HI R2, R0, 0x2aaaaaab, RZ ;  /* 0x2aaaaaab00027827 */ /* 0x000fca00078e02ff */
[----:B------:R-:W-:-:S04]  /*0080*/  SHF.R.U32.HI R3, RZ, 0x1f, R2 ;  /* 0x0000001fff037819 */ /* 0x000fc80000011602 */
[----:B------:R-:W-:-:S05]  /*0090*/  LEA.HI.SX32 R9, R2, R3, 0x17 ;  /* 0x0000000302097211 */ /* 0x000fca00078fbaff */
[----:B------:R-:W-:-:S04]  /*00a0*/  IMAD.WIDE R4, R9, R13, c[0x0][0x168] ;  /* 0x00005a0009047625 */ /* 0x000fc800078e020d */
[C---:B------:R-:W-:Y:S02]  /*00b0*/  IMAD.WIDE R6, R9.reuse, R13, c[0x0][0x170] ;  /* 0x00005c0009067625 */ /* 0x040fe400078e020d */
[----:B------:R-:W2:Y:S04]  /*00c0*/  LDG.E.EL.U16 R4, [R4.64] ;  /* 0x0000000404047981 */ /* 0x000ea8000c2e1500 */
[----:B------:R-:W3:Y:S01]  /*00d0*/  LDG.E.EL.U16 R6, [R6.64] ;  /* 0x0000000406067981 */ /* 0x000ee2000c2e1500 */
[----:B------:R-:W-:Y:S02]  /*00e0*/  IMAD.MOV.U32 R3, RZ, RZ, 0x4 ;  /* 0x00000004ff037424 */ /* 0x000fe400078e00ff */
[----:B------:R-:W-:Y:S02]  /*00f0*/  IMAD R10, R9, -0xc00, R0 ;  /* 0xfffff400090a7824 */ /* 0x000fe400078e0200 */
[----:B------:R-:W-:-:S04]  /*0100*/  IMAD.WIDE R2, R0, R3, c[0x0][0x160] ;  /* 0x0000580000027625 */ /* 0x000fc800078e0203 */
[CC--:B------:R-:W-:Y:S02]  /*0110*/  IMAD.WIDE R8, R10.reuse, R13.reuse, c[0x0][0x178] ;  /* 0x00005e000a087625 */ /* 0x0c0fe400078e020d */
[----:B------:R-:W4:Y:S02]  /*0120*/  LDG.E R2, [R2.64] ;  /* 0x0000000402027981 */ /* 0x000f24000c1e1900 */
[----:B------:R-:W-:Y:S02]  /*0130*/  IMAD.WIDE R10, R10, R13, c[0x0][0x180] ;  /* 0x000060000a0a7625 */ /* 0x000fe400078e020d */
[----:B------:R-:W5:Y:S04]  /*0140*/  LDG.E.EL.U16 R8, [R8.64] ;  /* 0x0000000408087981 */ /* 0x000f68000c2e1500 */
[----:B------:R-:W5:Y:S01]  /*0150*/  LDG.E.EL.U16 R10, [R10.64] ;  /* 0x000000040a0a7981 */ /* 0x000f62000c2e1500 */
[----:B--2---:R-:W-:-:S04]  /*0160*/  SHF.L.U32 R5, R4, 0x10, RZ ;  /* 0x0000001004057819 */ /* 0x004fc800000006ff */
[----:B------:R-:W-:Y:S01]  /*0170*/  FSETP.GE.AND P0, PT, R5, RZ, PT ;  /* 0x000000ff0500720b */ /* 0x000fe20003f06000 */
[----:B---3--:R-:W-:-:S03]  /*0180*/  IMAD.U32 R5, R6, 0x10000, RZ ;  /* 0x0001000006057824 */ /* 0x008fc600078e00ff */
[----:B------:R-:W-:Y:S02]  /*0190*/  SEL R4, R4, RZ, !P0 ;  /* 0x000000ff04047207 */ /* 0x000fe40004000000 */
[----:B------:R-:W-:Y:S02]  /*01a0*/  FSETP.GTU.AND P0, PT, R5, RZ, PT ;  /* 0x000000ff0500720b */ /* 0x000fe40003f0c000 */
[----:B------:R-:W-:Y:S02]  /*01b0*/  SHF.L.U32 R4, R4, 0x10, RZ ;  /* 0x0000001004047819 */ /* 0x000fe400000006ff */
[----:B------:R-:W-:Y:S02]  /*01c0*/  SEL R6, R6, RZ, P0 ;  /* 0x000000ff06067207 */ /* 0x000fe40000000000 */
[----:B----4-:R-:W-:Y:S01]  /*01d0*/  I2FP.F32.S32 R2, R2 ;  /* 0x0000000200027245 */ /* 0x010fe20000201400 */
[----:B------:R-:W-:Y:S02]  /*01e0*/  FADD R4, RZ, -R4 ;  /* 0x80000004ff047221 */ /* 0x000fe40000000000 */
[----:B------:R-:W-:Y:S01]  /*01f0*/  IMAD.U32 R3, R6, 0x10000, RZ ;  /* 0x0001000006037824 */ /* 0x000fe200078e00ff */
[----:B-----5:R-:W-:-:S02]  /*0200*/  SHF.L.U32 R8, R8, 0x10, RZ ;  /* 0x0000001008087819 */ /* 0x020fc400000006ff */
[C---:B------:R-:W-:Y:S02]  /*0210*/  FSETP.NAN.AND P1, PT, R4.reuse, R4, PT ;  /* 0x000000040400720b */ /* 0x040fe40003f28000 */
[----:B------:R-:W-:-:S13]  /*0220*/  FSETP.GT.AND P0, PT, R4, R3, PT ;  /* 0x000000030400720b */ /* 0x000fda0003f04000 */
[----:B------:R-:W-:Y:S01]  /*0230*/  @!P0 FSEL R4, R4, R3, P1 ;  /* 0x0000000304048208 */ /* 0x000fe20000800000 */
[----:B------:R-:W-:-:S04]  /*0240*/  IMAD.U32 R3, R10, 0x10000, RZ ;  /* 0x000100000a037824 */ /* 0x000fc800078e00ff */
[----:B------:R-:W-:-:S05]  /*0250*/  FMUL R5, R4, 0.0078740157186985015869 ;  /* 0x3c01020404057820 */ /* 0x000fca0000400000 */
[C---:B------:R-:W-:Y:S02]  /*0260*/  FSETP.GT.AND P0, PT, R5.reuse, 9.9999997473787516356e-06, PT ;  /* 0x3727c5ac0500780b */ /* 0x040fe40003f04000 */
[----:B------:R-:W-:-:S11]  /*0270*/  FSETP.NAN.AND P1, PT, R5, R5, PT ;  /* 0x000000050500720b */ /* 0x000fd60003f28000 */
[----:B------:R-:W-:-:S05]  /*0280*/  @!P0 FSEL R5, R5, 9.9999997473787516356e-06, P1 ;  /* 0x3727c5ac05058808 */ /* 0x000fca0000800000 */
[----:B------:R-:W-:-:S04]  /*0290*/  FMUL R2, R2, R5 ;  /* 0x0000000502027220 */ /* 0x000fc80000400000 */
[----:B------:R-:W-:-:S05]  /*02a0*/  FFMA R2, R8, R2, R3 ;  /* 0x0000000208027223 */ /* 0x000fca0000000003 */
[----:B------:R-:W-:Y:S01]  /*02b0*/  F2FP.BF16.PACK_AB R4, RZ, R2 ;  /* 0x00000002ff04723e */ /* 0x000fe200000010ff */
[----:B------:R-:W-:-:S05]  /*02c0*/  IMAD.WIDE R2, R0, R13, c[0x0][0x188] ;  /* 0x0000620000027625 */ /* 0x000fca00078e020d */
[----:B------:R-:W-:Y:S01]  /*02d0*/  STG.E.U16 [R2.64], R4 ;  /* 0x0000000402007986 */ /* 0x000fe2000c101504 */
[----:B------:R-:W-:Y:S05]  /*02e0*/  EXIT ;  /* 0x000000000000794d */ /* 0x000fea0003800000 */
.L_x_0:
[----:B------:R-:W-:-:S00]  /*02f0*/  BRA `(.L_x_0) ;  /* 0xfffffff000007947 */ /* 0x000fc0000383ffff */
[----:B------:R-:W-:-:S00]  /*0300*/  NOP ;  /* 0x0000000000007918 */ /* 0x000fc00000000000 */
[----:B------:R-:W-:-:S00]  /*0310*/  NOP ;  /* 0x0000000000007918 */ /* 0x000fc00000000000 */
[----:B------:R-:W-:-:S00]  /*0320*/  NOP ;  /* 0x0000000000007918 */ /* 0x000fc00000000000 */
[----:B------:R-:W-:-:S00]  /*0330*/  NOP ;  /* 0x0000000000007918 */ /* 0x000fc00000000000 */
[----:B------:R-:W-:-:S00]  /*0340*/  NOP ;  /* 0x0000000000007918 */ /* 0x000fc00000000000 */
[----:B------:R-:W-:-:S00]  /*0350*/  NOP ;  /* 0x0000000000007918 */ /* 0x000fc00000000000 */
[----:B------:R-:W-:-:S00]  /*0360*/  NOP ;  /* 0x0000000000007918 */ /* 0x000fc00000000000 */
[----:B------:R-:W-:-:S00]  /*0370*/  NOP ;  /* 0x0000000000007918 */ /* 0x000fc00000000000 */
.L_x_1:
